//
// Generated by NVIDIA NVVM Compiler
//
// Compiler Build ID: CL-36424714
// Cuda compilation tools, release 13.0, V13.0.88
// Based on NVVM 20.0.0
//

.version 9.0
.target sm_100
.address_size 64

	// .globl	kernel3

.visible .entry kernel3(
	.param .u64 .ptr .align 1 kernel3_param_0
)
{
	.reg .pred 	%p<3>;
	.reg .b32 	%r<5>;
	.reg .b64 	%rd<5>;

	ld.param.u64 	%rd1, [kernel3_param_0];
	mov.u32 	%r1, %tid.x;
	and.b32  	%r2, %r1, 1;
	setp.eq.b32 	%p1, %r2, 1;
	setp.lt.u32 	%p2, %r1, 16;
	selp.b32 	%r3, 20, 30, %p2;
	selp.b32 	%r4, %r3, 10, %p1;
	cvta.to.global.u64 	%rd2, %rd1;
	mul.wide.u32 	%rd3, %r1, 4;
	add.s64 	%rd4, %rd2, %rd3;
	st.global.u32 	[%rd4], %r4;
	ret;

}


// ===== COMPILED SASS (sm_100) =====

	.target	sm_100

	.elftype	@"ET_EXEC"


//--------------------- .note.nv.tkinfo           --------------------------
	.section	.note.nv.tkinfo,"",@"SHT_NOTE"
	.sectionflags	@"SHF_NOTE_NV_TKINFO"
	.tkinfo
        /*0018*/ 	.word	0x00000002
        /*0030*/ 	.string	""
        /*0030*/ 	.string	"ptxas"
        /*0030*/ 	.string	"Cuda compilation tools, release 13.0, V13.0.88"
        /*0030*/ 	.string	"Build cuda_13.0.r13.0/compiler.36424714_0"
        /*0030*/ 	.string	"-arch sm_100 -m 64 "



//--------------------- .note.nv.cuinfo           --------------------------
	.section	.note.nv.cuinfo,"",@"SHT_NOTE"
	.sectionflags	@"SHF_NOTE_NV_CUINFO"
        /*0018*/ 	.short	0x0002
        /*001a*/ 	.short	0x0064
        /*001c*/ 	.short	0x0082
	.zero		2


//--------------------- .nv.info                  --------------------------
	.section	.nv.info,"",@"SHT_CUDA_INFO"
	.align	4


	//----- nvinfo : EIATTR_REGCOUNT
	.align		4
        /*0000*/ 	.byte	0x04, 0x2f
        /*0002*/ 	.short	(.L_1 - .L_0)
	.align		4
.L_0:
        /*0004*/ 	.word	index@(kernel3)
        /*0008*/ 	.word	0x00000008


	//----- nvinfo : EIATTR_FRAME_SIZE
	.align		4
.L_1:
        /*000c*/ 	.byte	0x04, 0x11
        /*000e*/ 	.short	(.L_3 - .L_2)
	.align		4
.L_2:
        /*0010*/ 	.word	index@(kernel3)
        /*0014*/ 	.word	0x00000000


	//----- nvinfo : EIATTR_MIN_STACK_SIZE
	.align		4
.L_3:
        /*0018*/ 	.byte	0x04, 0x12
        /*001a*/ 	.short	(.L_5 - .L_4)
	.align		4
.L_4:
        /*001c*/ 	.word	index@(kernel3)
        /*0020*/ 	.word	0x00000000
.L_5:


//--------------------- .nv.compat                --------------------------
	.section	.nv.compat,"",@"SHT_CUDA_COMPAT_INFO"
	.align	4
        /*0000*/ 	.byte	0x02, 0x09, 0x00, 0x00, 0x02, 0x02, 0x01, 0x00, 0x02, 0x05, 0x05, 0x00, 0x03, 0x07, 0x01, 0x01
        /*0010*/ 	.byte	0x02, 0x03, 0x00, 0x00, 0x02, 0x06, 0x01, 0x00, 0x04, 0x0b, 0x08, 0x00, 0x09, 0x00, 0x00, 0x00
        /*0020*/ 	.byte	0x00, 0x00, 0x00, 0x00


//--------------------- .nv.info.kernel3          --------------------------
	.section	.nv.info.kernel3,"",@"SHT_CUDA_INFO"
	.sectionflags	@""
	.align	4


	//----- nvinfo : EIATTR_CUDA_API_VERSION
	.align		4
        /*0000*/ 	.byte	0x04, 0x37
        /*0002*/ 	.short	(.L_7 - .L_6)
.L_6:
        /*0004*/ 	.word	0x00000082


	//----- nvinfo : EIATTR_KPARAM_INFO
	.align		4
.L_7:
        /*0008*/ 	.byte	0x04, 0x17
        /*000a*/ 	.short	(.L_9 - .L_8)
.L_8:
        /*000c*/ 	.word	0x00000000
        /*0010*/ 	.short	0x0000
        /*0012*/ 	.short	0x0000
        /*0014*/ 	.byte	0x00, 0xf5, 0x21, 0x00


	//----- nvinfo : EIATTR_SPARSE_MMA_MASK
	.align		4
.L_9:
        /*0018*/ 	.byte	0x03, 0x50
        /*001a*/ 	.short	0x0000


	//----- nvinfo : EIATTR_MAXREG_COUNT
	.align		4
        /*001c*/ 	.byte	0x03, 0x1b
        /*001e*/ 	.short	0x00ff


	//----- nvinfo : EIATTR_MERCURY_ISA_VERSION
	.align		4
        /*0020*/ 	.byte	0x03, 0x5f
        /*0022*/ 	.short	0x0101


	//----- nvinfo : EIATTR_VRC_CTA_INIT_COUNT
	.align		4
        /*0024*/ 	.byte	0x02, 0x4a
	.zero		1
	.zero		1


	//----- nvinfo : EIATTR_EXIT_INSTR_OFFSETS
	.align		4
        /*0028*/ 	.byte	0x04, 0x1c
        /*002a*/ 	.short	(.L_11 - .L_10)


	//   ....[0]....
.L_10:
        /*002c*/ 	.word	0x000000c0


	//----- nvinfo : EIATTR_CBANK_PARAM_SIZE
	.align		4
.L_11:
        /*0030*/ 	.byte	0x03, 0x19
        /*0032*/ 	.short	0x0008


	//----- nvinfo : EIATTR_PARAM_CBANK
	.align		4
        /*0034*/ 	.byte	0x04, 0x0a
        /*0036*/ 	.short	(.L_13 - .L_12)
	.align		4
.L_12:
        /*0038*/ 	.word	index@(.nv.constant0.kernel3)
        /*003c*/ 	.short	0x0380
        /*003e*/ 	.short	0x0008


	//----- nvinfo : EIATTR_SW_WAR
	.align		4
.L_13:
        /*0040*/ 	.byte	0x04, 0x36
        /*0042*/ 	.short	(.L_15 - .L_14)
.L_14:
        /*0044*/ 	.word	0x00000008
.L_15:


//--------------------- .nv.callgraph             --------------------------
	.section	.nv.callgraph,"",@"SHT_CUDA_CALLGRAPH"
	.align	4
	.sectionentsize	8
	.align		4
        /*0000*/ 	.word	0x00000000
	.align		4
        /*0004*/ 	.word	0xffffffff
	.align		4
        /*0008*/ 	.word	0x00000000
	.align		4
        /*000c*/ 	.word	0xfffffffe
	.align		4
        /*0010*/ 	.word	0x00000000
	.align		4
        /*0014*/ 	.word	0xfffffffd
	.align		4
        /*0018*/ 	.word	0x00000000
	.align		4
        /*001c*/ 	.word	0xfffffffc


//--------------------- .text.kernel3             --------------------------
	.section	.text.kernel3,"ax",@progbits
	.align	128
        .global         kernel3
        .type           kernel3,@function
        .size           kernel3,(.L_x_1 - kernel3)
        .other          kernel3,@"STO_CUDA_ENTRY STV_DEFAULT"
kernel3:
.text.kernel3:
[----:B------:R-:W-:Y:S01]  /*0000*/  LDC R1, c[0x0][0x37c] ;  /* 0x0000df00ff017b82 */ /* 0x000fe20000000800 */
[----:B------:R-:W0:Y:S07]  /*0010*/  S2R R5, SR_TID.X ;  /* 0x0000000000057919 */ /* 0x000e2e0000002100 */
[----:B------:R-:W1:Y:S01]  /*0020*/  LDC.64 R2, c[0x0][0x380] ;  /* 0x0000e000ff027b82 */ /* 0x000e620000000a00 */
[----:B------:R-:W2:Y:S01]  /*0030*/  LDCU.64 UR4, c[0x0][0x358] ;  /* 0x00006b00ff0477ac */ /* 0x000ea20008000a00 */
[----:B------:R-:W-:Y:S01]  /*0040*/  IMAD.MOV.U32 R0, RZ, RZ, 0x14 ;  /* 0x00000014ff007424 */ /* 0x000fe200078e00ff */
[C---:B0-----:R-:W-:Y:S01]  /*0050*/  LOP3.LUT R4, R5.reuse, 0x1, RZ, 0xc0, !PT ;  /* 0x0000000105047812 */ /* 0x041fe200078ec0ff */
[C---:B-1----:R-:W-:Y:S01]  /*0060*/  IMAD.WIDE.U32 R2, R5.reuse, 0x4, R2 ;  /* 0x0000000405027825 */ /* 0x042fe200078e0002 */
[----:B------:R-:W-:-:S02]  /*0070*/  ISETP.GE.U32.AND P1, PT, R5, 0x10, PT ;  /* 0x000000100500780c */ /* 0x000fc40003f26070 */
[----:B------:R-:W-:Y:S02]  /*0080*/  ISETP.NE.U32.AND P0, PT, R4, 0x1, PT ;  /* 0x000000010400780c */ /* 0x000fe40003f05070 */
[----:B------:R-:W-:-:S04]  /*0090*/  SEL R0, R0, 0x1e, !P1 ;  /* 0x0000001e00007807 */ /* 0x000fc80004800000 */
[----:B------:R-:W-:-:S05]  /*00a0*/  SEL R5, R0, 0xa, !P0 ;  /* 0x0000000a00057807 */ /* 0x000fca0004000000 */
[----:B--2---:R-:W-:Y:S01]  /*00b0*/  STG.E desc[UR4][R2.64], R5 ;  /* 0x0000000502007986 */ /* 0x004fe2000c101904 */
[----:B------:R-:W-:Y:S05]  /*00c0*/  EXIT ;  /* 0x000000000000794d */ /* 0x000fea0003800000 */
.L_x_0:
[----:B------:R-:W-:-:S00]  /*00d0*/  BRA `(.L_x_0) ;  /* 0xfffffffc00fc7947 */ /* 0x000fc0000383ffff */
[----:B------:R-:W-:-:S00]  /*00e0*/  NOP ;  /* 0x0000000000007918 */ /* 0x000fc00000000000 */
        /* <DEDUP_REMOVED lines=9> */
.L_x_1:


//--------------------- .nv.shared.reserved.0     --------------------------
	.section	.nv.shared.reserved.0,"aw",@nobits
	.weak		__nv_reservedSMEM_offset_0_alias
	.size		__nv_reservedSMEM_offset_0_alias, 0, 64
	.other		__nv_reservedSMEM_offset_0_alias,@"STO_CUDA_RESERVED_SHARED STV_DEFAULT"
__nv_reservedSMEM_offset_0_alias:
	.zero		0
	.zero		64


//--------------------- .nv.constant0.kernel3     --------------------------
	.section	.nv.constant0.kernel3,"a",@progbits
	.sectionflags	@""
	.align	4
.nv.constant0.kernel3:
	.zero		904


//--------------------- SYMBOLS --------------------------

	.type		.nv.reservedSmem.offset0,@object
	.size		.nv.reservedSmem.offset0,0x4
